	.headerflags	@"EF_CUDA_TEXMODE_UNIFIED EF_CUDA_64BIT_ADDRESS EF_CUDA_ACCELERATORS EF_CUDA_SM90 EF_CUDA_VIRTUAL_SM(EF_CUDA_SM90)"
	.elftype	@"ET_EXEC"


//--------------------- .nv.info                  --------------------------
	.section	.nv.info,"",@"SHT_CUDA_INFO"
	.align	4


	//----- nvinfo : EIATTR_REGCOUNT
	.align		4
        /*0000*/ 	.byte	0x04, 0x2f
        /*0002*/ 	.short	(.L_3 - .L_2)
	.align		4
.L_2:
        /*0004*/ 	.word	index@(triton_poi_fused__native_batch_norm_legit_no_training_cat_relu_16)
        /*0008*/ 	.word	0x00000017


	//----- nvinfo : EIATTR_MIN_STACK_SIZE
	.align		4
.L_3:
        /*000c*/ 	.byte	0x04, 0x12
        /*000e*/ 	.short	(.L_5 - .L_4)
	.align		4
.L_4:
        /*0010*/ 	.word	index@(triton_poi_fused__native_batch_norm_legit_no_training_cat_relu_16)
        /*0014*/ 	.word	0x00000000


	//----- nvinfo : EIATTR_FRAME_SIZE
	.align		4
.L_5:
        /*0018*/ 	.byte	0x04, 0x11
        /*001a*/ 	.short	(.L_7 - .L_6)
	.align		4
.L_6:
        /*001c*/ 	.word	index@(triton_poi_fused__native_batch_norm_legit_no_training_cat_relu_16)
        /*0020*/ 	.word	0x00000000


	//----- nvinfo : EIATTR_MIN_STACK_SIZE
	.align		4
.L_7:
        /*0024*/ 	.byte	0x04, 0x12
        /*0026*/ 	.short	(.L_9 - .L_8)
	.align		4
.L_8:
        /*0028*/ 	.word	index@(triton_poi_fused__native_batch_norm_legit_no_training_cat_relu_16)
        /*002c*/ 	.word	0x00000000
.L_9:


//--------------------- .nv.info.triton_poi_fused__native_batch_norm_legit_no_training_cat_relu_16 --------------------------
	.section	.nv.info.triton_poi_fused__native_batch_norm_legit_no_training_cat_relu_16,"",@"SHT_CUDA_INFO"
	.sectionflags	@""
	.align	4


	//----- nvinfo : EIATTR_CUDA_API_VERSION
	.align		4
        /*0000*/ 	.byte	0x04, 0x37
        /*0002*/ 	.short	(.L_11 - .L_10)
.L_10:
        /*0004*/ 	.word	0x0000007c


	//----- nvinfo : EIATTR_KPARAM_INFO
	.align		4
.L_11:
        /*0008*/ 	.byte	0x04, 0x17
        /*000a*/ 	.short	(.L_13 - .L_12)
.L_12:
        /*000c*/ 	.word	0x00000000
        /*0010*/ 	.short	0x0008
        /*0012*/ 	.short	0x0040
        /*0014*/ 	.byte	0x00, 0xf0, 0x11, 0x00


	//----- nvinfo : EIATTR_KPARAM_INFO
	.align		4
.L_13:
        /*0018*/ 	.byte	0x04, 0x17
        /*001a*/ 	.short	(.L_15 - .L_14)
.L_14:
        /*001c*/ 	.word	0x00000000
        /*0020*/ 	.short	0x0007
        /*0022*/ 	.short	0x0038
        /*0024*/ 	.byte	0x00, 0xf4, 0x21, 0x00


	//----- nvinfo : EIATTR_KPARAM_INFO
	.align		4
.L_15:
        /*0028*/ 	.byte	0x04, 0x17
        /*002a*/ 	.short	(.L_17 - .L_16)
.L_16:
        /*002c*/ 	.word	0x00000000
        /*0030*/ 	.short	0x0006
        /*0032*/ 	.short	0x0030
        /*0034*/ 	.byte	0x00, 0xf4, 0x21, 0x00


	//----- nvinfo : EIATTR_KPARAM_INFO
	.align		4
.L_17:
        /*0038*/ 	.byte	0x04, 0x17
        /*003a*/ 	.short	(.L_19 - .L_18)
.L_18:
        /*003c*/ 	.word	0x00000000
        /*0040*/ 	.short	0x0005
        /*0042*/ 	.short	0x0028
        /*0044*/ 	.byte	0x00, 0xf4, 0x21, 0x00


	//----- nvinfo : EIATTR_KPARAM_INFO
	.align		4
.L_19:
        /*0048*/ 	.byte	0x04, 0x17
        /*004a*/ 	.short	(.L_21 - .L_20)
.L_20:
        /*004c*/ 	.word	0x00000000
        /*0050*/ 	.short	0x0004
        /*0052*/ 	.short	0x0020
        /*0054*/ 	.byte	0x00, 0xf4, 0x21, 0x00


	//----- nvinfo : EIATTR_KPARAM_INFO
	.align		4
.L_21:
        /*0058*/ 	.byte	0x04, 0x17
        /*005a*/ 	.short	(.L_23 - .L_22)
.L_22:
        /*005c*/ 	.word	0x00000000
        /*0060*/ 	.short	0x0003
        /*0062*/ 	.short	0x0018
        /*0064*/ 	.byte	0x00, 0xf4, 0x21, 0x00


	//----- nvinfo : EIATTR_KPARAM_INFO
	.align		4
.L_23:
        /*0068*/ 	.byte	0x04, 0x17
        /*006a*/ 	.short	(.L_25 - .L_24)
.L_24:
        /*006c*/ 	.word	0x00000000
        /*0070*/ 	.short	0x0002
        /*0072*/ 	.short	0x0010
        /*0074*/ 	.byte	0x00, 0xf4, 0x21, 0x00


	//----- nvinfo : EIATTR_KPARAM_INFO
	.align		4
.L_25:
        /*0078*/ 	.byte	0x04, 0x17
        /*007a*/ 	.short	(.L_27 - .L_26)
.L_26:
        /*007c*/ 	.word	0x00000000
        /*0080*/ 	.short	0x0001
        /*0082*/ 	.short	0x0008
        /*0084*/ 	.byte	0x00, 0xf4, 0x21, 0x00


	//----- nvinfo : EIATTR_KPARAM_INFO
	.align		4
.L_27:
        /*0088*/ 	.byte	0x04, 0x17
        /*008a*/ 	.short	(.L_29 - .L_28)
.L_28:
        /*008c*/ 	.word	0x00000000
        /*0090*/ 	.short	0x0000
        /*0092*/ 	.short	0x0000
        /*0094*/ 	.byte	0x00, 0xf4, 0x21, 0x00


	//----- nvinfo : EIATTR_SPARSE_MMA_MASK
	.align		4
.L_29:
        /*0098*/ 	.byte	0x03, 0x50
        /*009a*/ 	.short	0x0000


	//----- nvinfo : EIATTR_MAXREG_COUNT
	.align		4
        /*009c*/ 	.byte	0x03, 0x1b
        /*009e*/ 	.short	0x00ff


	//----- nvinfo : EIATTR_EXIT_INSTR_OFFSETS
	.align		4
        /*00a0*/ 	.byte	0x04, 0x1c
        /*00a2*/ 	.short	(.L_31 - .L_30)


	//   ....[0]....
.L_30:
        /*00a4*/ 	.word	0x00000510


	//----- nvinfo : EIATTR_REQNTID
	.align		4
.L_31:
        /*00a8*/ 	.byte	0x04, 0x10
        /*00aa*/ 	.short	(.L_33 - .L_32)
.L_32:
        /*00ac*/ 	.word	0x00000080
        /*00b0*/ 	.word	0x00000001
        /*00b4*/ 	.word	0x00000001


	//----- nvinfo : EIATTR_CBANK_PARAM_SIZE
	.align		4
.L_33:
        /*00b8*/ 	.byte	0x03, 0x19
        /*00ba*/ 	.short	0x0044


	//----- nvinfo : EIATTR_PARAM_CBANK
	.align		4
        /*00bc*/ 	.byte	0x04, 0x0a
        /*00be*/ 	.short	(.L_35 - .L_34)
	.align		4
.L_34:
        /*00c0*/ 	.word	index@(.nv.constant0.triton_poi_fused__native_batch_norm_legit_no_training_cat_relu_16)
        /*00c4*/ 	.short	0x0210
        /*00c6*/ 	.short	0x0044


	//----- nvinfo : EIATTR_SW_WAR
	.align		4
.L_35:
        /*00c8*/ 	.byte	0x04, 0x36
        /*00ca*/ 	.short	(.L_37 - .L_36)
.L_36:
        /*00cc*/ 	.word	0x00000008
.L_37:


//--------------------- .nv.callgraph             --------------------------
	.section	.nv.callgraph,"",@"SHT_CUDA_CALLGRAPH"
	.align	4
	.sectionentsize	8
	.align		4
        /*0000*/ 	.word	0x00000000
	.align		4
        /*0004*/ 	.word	0xffffffff
	.align		4
        /*0008*/ 	.word	0x00000000
	.align		4
        /*000c*/ 	.word	0xfffffffe
	.align		4
        /*0010*/ 	.word	0x00000000
	.align		4
        /*0014*/ 	.word	0xfffffffd
	.align		4
        /*0018*/ 	.word	0x00000000
	.align		4
        /*001c*/ 	.word	0xfffffffc


//--------------------- .nv.constant4             --------------------------
	.section	.nv.constant4,"a",@progbits
	.align	8
	.align		8
.nv.constant4:
        /*0000*/ 	.dword	_$_str
	.align		8
        /*0008*/ 	.dword	_$_str_$_2


//--------------------- .text.triton_poi_fused__native_batch_norm_legit_no_training_cat_relu_16 --------------------------
	.section	.text.triton_poi_fused__native_batch_norm_legit_no_training_cat_relu_16,"ax",@progbits
	.align	128
        .global         triton_poi_fused__native_batch_norm_legit_no_training_cat_relu_16
        .type           triton_poi_fused__native_batch_norm_legit_no_training_cat_relu_16,@function
        .size           triton_poi_fused__native_batch_norm_legit_no_training_cat_relu_16,(.L_x_1 - triton_poi_fused__native_batch_norm_legit_no_training_cat_relu_16)
        .other          triton_poi_fused__native_batch_norm_legit_no_training_cat_relu_16,@"STO_CUDA_ENTRY STV_DEFAULT"
triton_poi_fused__native_batch_norm_legit_no_training_cat_relu_16:
.text.triton_poi_fused__native_batch_norm_legit_no_training_cat_relu_16:
[----:B------:R-:W-:Y:S01]  /*0000*/  LDC R1, c[0x0][0x28] ;  /* 0x00000a00ff017b82 */ /* 0x000fe20000000800 */
[----:B------:R-:W1:Y:S07]  /*0010*/  S2R R0, SR_TID.X ;  /* 0x0000000000007919 */ /* 0x000e6e0000002100 */
[----:B------:R-:W2:Y:S01]  /*0020*/  LDC.64 R4, c[0x0][0x228] ;  /* 0x00008a00ff047b82 */ /* 0x000ea20000000a00 */
[----:B------:R-:W-:Y:S01]  /*0030*/  ULDC.64 UR4, c[0x0][0x208] ;  /* 0x0000820000047ab9 */ /* 0x000fe20000000a00 */
[----:B------:R-:W-:Y:S01]  /*0040*/  ULDC.64 UR6, c[0x0][0x218] ;  /* 0x0000860000067ab9 */ /* 0x000fe20000000a00 */
[----:B------:R-:W3:Y:S01]  /*0050*/  S2R R3, SR_CTAID.X ;  /* 0x0000000000037919 */ /* 0x000ee20000002500 */
[----:B-1----:R-:W-:-:S05]  /*0060*/  IMAD.SHL.U32 R0, R0, 0x2, RZ ;  /* 0x0000000200007824 */ /* 0x002fca00078e00ff */
[----:B------:R-:W-:-:S05]  /*0070*/  LOP3.LUT R0, R0, 0xfe, RZ, 0xc0, !PT ;  /* 0x000000fe00007812 */ /* 0x000fca00078ec0ff */
[----:B---3--:R-:W-:-:S05]  /*0080*/  IMAD R0, R3, 0x100, R0 ;  /* 0x0000010003007824 */ /* 0x008fca00078e0200 */
[----:B------:R-:W-:-:S04]  /*0090*/  SHF.R.S32.HI R9, RZ, 0x1f, R0 ;  /* 0x0000001fff097819 */ /* 0x000fc80000011400 */
[----:B------:R-:W-:-:S04]  /*00a0*/  LEA.HI R8, R9, R0, RZ, 0x6 ;  /* 0x0000000009087211 */ /* 0x000fc800078f30ff */
[----:B------:R-:W-:-:S04]  /*00b0*/  SHF.R.S32.HI R6, RZ, 0x6, R8 ;  /* 0x00000006ff067819 */ /* 0x000fc80000011408 */
[----:B------:R-:W-:-:S04]  /*00c0*/  LEA.HI R2, R6, R6, RZ, 0x7 ;  /* 0x0000000606027211 */ /* 0x000fc800078f38ff */
[----:B------:R-:W-:-:S05]  /*00d0*/  LOP3.LUT R3, R2, 0xffffff80, RZ, 0xc0, !PT ;  /* 0xffffff8002037812 */ /* 0x000fca00078ec0ff */
[----:B------:R-:W-:Y:S01]  /*00e0*/  IMAD.IADD R6, R6, 0x1, -R3 ;  /* 0x0000000106067824 */ /* 0x000fe200078e0a03 */
[----:B------:R-:W-:Y:S01]  /*00f0*/  LEA.HI R10, R9, R0, RZ, 0xd ;  /* 0x00000000090a7211 */ /* 0x000fe200078f68ff */
[----:B------:R-:W1:Y:S02]  /*0100*/  LDC.64 R2, c[0x0][0x210] ;  /* 0x00008400ff027b82 */ /* 0x000e640000000a00 */
[----:B--2---:R-:W-:-:S05]  /*0110*/  IMAD.WIDE R4, R6, 0x4, R4 ;  /* 0x0000000406047825 */ /* 0x004fca00078e0204 */
[----:B------:R2:W3:Y:S01]  /*0120*/  LDG.E.EL R7, desc[UR4][R4.64] ;  /* 0x0000000404077981 */ /* 0x0004e2000c2e1900 */
[----:B------:R-:W-:Y:S02]  /*0130*/  SHF.R.S32.HI R11, RZ, 0xd, R10 ;  /* 0x0000000dff0b7819 */ /* 0x000fe4000001140a */
[----:B------:R-:W-:Y:S02]  /*0140*/  LOP3.LUT R9, R8, 0xffffffc0, RZ, 0xc0, !PT ;  /* 0xffffffc008097812 */ /* 0x000fe400078ec0ff */
[----:B------:R-:W-:Y:S01]  /*0150*/  LOP3.LUT R13, R10, 0xffffe000, RZ, 0xc0, !PT ;  /* 0xffffe0000a0d7812 */ /* 0x000fe200078ec0ff */
[----:B------:R-:W-:Y:S02]  /*0160*/  IMAD R12, R11, 0x300, RZ ;  /* 0x000003000b0c7824 */ /* 0x000fe400078e02ff */
[----:B------:R-:W-:Y:S02]  /*0170*/  IMAD.IADD R9, R0, 0x1, -R9 ;  /* 0x0000000100097824 */ /* 0x000fe400078e0a09 */
[----:B------:R-:W-:-:S02]  /*0180*/  IMAD.SHL.U32 R10, R6, 0x40, RZ ;  /* 0x00000040060a7824 */ /* 0x000fc400078e00ff */
[----:B------:R-:W-:Y:S01]  /*0190*/  IMAD.IADD R8, R0, 0x1, -R13 ;  /* 0x0000000100087824 */ /* 0x000fe200078e0a0d */
[----:B--2---:R-:W-:Y:S02]  /*01a0*/  SHF.R.S32.HI R4, RZ, 0x1f, R9 ;  /* 0x0000001fff047819 */ /* 0x004fe40000011409 */
[----:B------:R-:W-:Y:S01]  /*01b0*/  IADD3 R5, P0, P1, R10, R9, R12 ;  /* 0x000000090a057210 */ /* 0x000fe2000791e00c */
[----:B------:R-:W-:Y:S01]  /*01c0*/  IMAD R17, R11, 0x1d00, R8 ;  /* 0x00001d000b117824 */ /* 0x000fe200078e0208 */
[----:B------:R-:W-:Y:S01]  /*01d0*/  SHF.R.S32.HI R13, RZ, 0x1f, R12 ;  /* 0x0000001fff0d7819 */ /* 0x000fe2000001140c */
[----:B------:R-:W2:Y:S01]  /*01e0*/  LDC.64 R8, c[0x0][0x220] ;  /* 0x00008800ff087b82 */ /* 0x000ea20000000a00 */
[----:B------:R-:W-:Y:S01]  /*01f0*/  SHF.R.S32.HI R10, RZ, 0x1f, R10 ;  /* 0x0000001fff0a7819 */ /* 0x000fe2000001140a */
[----:B-1----:R-:W-:Y:S01]  /*0200*/  IMAD.WIDE R16, R17, 0x4, R2 ;  /* 0x0000000411107825 */ /* 0x002fe200078e0202 */
[----:B------:R-:W-:Y:S02]  /*0210*/  LEA R18, P2, R5, UR6, 0x2 ;  /* 0x0000000605127c11 */ /* 0x000fe4000f8410ff */
[----:B------:R-:W-:-:S02]  /*0220*/  CS2R R2, SRZ ;  /* 0x0000000000027805 */ /* 0x000fc4000001ff00 */
[----:B------:R-:W-:Y:S02]  /*0230*/  IADD3.X R4, R10, R4, R13, P0, P1 ;  /* 0x000000040a047210 */ /* 0x000fe400007e240d */
[C---:B------:R-:W-:Y:S01]  /*0240*/  ISETP.GE.AND P1, PT, R6.reuse, 0x74, PT ;  /* 0x000000740600780c */ /* 0x040fe20003f26270 */
[----:B------:R-:W1:Y:S01]  /*0250*/  LDC.64 R12, c[0x0][0x230] ;  /* 0x00008c00ff0c7b82 */ /* 0x000e620000000a00 */
[----:B------:R-:W-:Y:S02]  /*0260*/  ISETP.GT.AND P0, PT, R6, 0x73, PT ;  /* 0x000000730600780c */ /* 0x000fe40003f04270 */
[----:B------:R-:W-:-:S05]  /*0270*/  LEA.HI.X R19, R5, UR7, R4, 0x2, P2 ;  /* 0x0000000705137c11 */ /* 0x000fca00090f1404 */
[----:B------:R-:W4:Y:S01]  /*0280*/  LDC.64 R10, c[0x0][0x238] ;  /* 0x00008e00ff0a7b82 */ /* 0x000f220000000a00 */
[----:B------:R-:W-:-:S03]  /*0290*/  CS2R R4, SRZ ;  /* 0x0000000000047805 */ /* 0x000fc6000001ff00 */
[----:B------:R-:W5:Y:S01]  /*02a0*/  @!P1 LDG.E.64 R2, desc[UR4][R16.64] ;  /* 0x0000000410029981 */ /* 0x000f62000c1e1b00 */
[----:B--2---:R-:W-:-:S03]  /*02b0*/  IMAD.WIDE R8, R6, 0x4, R8 ;  /* 0x0000000406087825 */ /* 0x004fc600078e0208 */
[----:B------:R-:W2:Y:S04]  /*02c0*/  @P0 LDG.E.64 R4, desc[UR4][R18.64+-0x7400] ;  /* 0xff8c000412040981 */ /* 0x000ea8000c1e1b00 */
[----:B------:R1:W2:Y:S02]  /*02d0*/  LDG.E.EL R8, desc[UR4][R8.64] ;  /* 0x0000000408087981 */ /* 0x0002a4000c2e1900 */
[----:B-1----:R-:W-:-:S06]  /*02e0*/  IMAD.WIDE R12, R6, 0x4, R12 ;  /* 0x00000004060c7825 */ /* 0x002fcc00078e020c */
[----:B------:R-:W2:Y:S01]  /*02f0*/  LDG.E.EL R12, desc[UR4][R12.64] ;  /* 0x000000040c0c7981 */ /* 0x000ea2000c2e1900 */
[----:B----4-:R-:W-:Y:S02]  /*0300*/  IMAD.WIDE R14, R6, 0x4, R10 ;  /* 0x00000004060e7825 */ /* 0x010fe400078e020a */
[----:B------:R-:W1:Y:S04]  /*0310*/  LDC.64 R10, c[0x0][0x240] ;  /* 0x00009000ff0a7b82 */ /* 0x000e680000000a00 */
[----:B------:R-:W4:Y:S01]  /*0320*/  LDG.E.EL R15, desc[UR4][R14.64] ;  /* 0x000000040e0f7981 */ /* 0x000f22000c2e1900 */
[----:B0-----:R-:W-:Y:S02]  /*0330*/  IMAD.MOV.U32 R9, RZ, RZ, 0x3e800000 ;  /* 0x3e800000ff097424 */ /* 0x001fe400078e00ff */
[----:B-1----:R-:W-:-:S04]  /*0340*/  IMAD.WIDE R10, R0, 0x4, R10 ;  /* 0x00000004000a7825 */ /* 0x002fc800078e020a */
[----:B---3--:R-:W-:Y:S02]  /*0350*/  FADD R20, R7, 9.9999997473787516356e-06 ;  /* 0x3727c5ac07147421 */ /* 0x008fe40000000000 */
[----:B------:R-:W0:Y:S02]  /*0360*/  LDC.64 R6, c[0x0][0x248] ;  /* 0x00009200ff067b82 */ /* 0x000e240000000a00 */
[----:B------:R-:W1:Y:S02]  /*0370*/  MUFU.SQRT R16, R20 ;  /* 0x0000001400107308 */ /* 0x000e640000002000 */
[C---:B-1----:R-:W-:Y:S02]  /*0380*/  FSETP.GT.AND P2, PT, R16.reuse, 8.50705917302346158658e+37, PT ;  /* 0x7e8000001000780b */ /* 0x042fe40003f44000 */
[----:B------:R-:W-:-:S11]  /*0390*/  FSETP.GEU.AND P3, PT, R16, 1.175494350822287508e-38, PT ;  /* 0x008000001000780b */ /* 0x000fd60003f6e000 */
[----:B------:R-:W-:-:S04]  /*03a0*/  @P2 FMUL R16, R16, 0.25 ;  /* 0x3e80000010102820 */ /* 0x000fc80000400000 */
[----:B------:R-:W-:-:S06]  /*03b0*/  @!P3 FMUL R16, R16, 16777216 ;  /* 0x4b8000001010b820 */ /* 0x000fcc0000400000 */
[----:B------:R-:W1:Y:S01]  /*03c0*/  MUFU.RCP R16, R16 ;  /* 0x0000001000107308 */ /* 0x000e620000001000 */
[----:B------:R-:W-:Y:S02]  /*03d0*/  FSEL R9, R9, 1, P2 ;  /* 0x3f80000009097808 */ /* 0x000fe40001000000 */
[----:B-----5:R-:W-:Y:S02]  /*03e0*/  SEL R2, R2, RZ, !P1 ;  /* 0x000000ff02027207 */ /* 0x020fe40004800000 */
[----:B------:R-:W-:Y:S02]  /*03f0*/  SEL R3, R3, RZ, !P1 ;  /* 0x000000ff03037207 */ /* 0x000fe40004800000 */
[----:B--2---:R-:W-:Y:S01]  /*0400*/  @P1 SEL R2, R4, RZ, P0 ;  /* 0x000000ff04021207 */ /* 0x004fe20000000000 */
[----:B------:R-:W-:Y:S01]  /*0410*/  @!P3 FMUL R9, R9, 16777216 ;  /* 0x4b8000000909b820 */ /* 0x000fe20000400000 */
[----:B------:R-:W-:-:S03]  /*0420*/  @P1 SEL R3, R5, RZ, P0 ;  /* 0x000000ff05031207 */ /* 0x000fc60000000000 */
[C---:B------:R-:W-:Y:S02]  /*0430*/  FADD R4, -R8.reuse, R2 ;  /* 0x0000000208047221 */ /* 0x040fe40000000100 */
[----:B------:R-:W-:Y:S01]  /*0440*/  FADD R8, -R8, R3 ;  /* 0x0000000308087221 */ /* 0x000fe20000000100 */
[----:B-1----:R-:W-:-:S04]  /*0450*/  FMUL R9, R16, R9 ;  /* 0x0000000910097220 */ /* 0x002fc80000400000 */
[-C--:B------:R-:W-:Y:S01]  /*0460*/  FMUL R4, R4, R9.reuse ;  /* 0x0000000904047220 */ /* 0x080fe20000400000 */
[----:B------:R-:W-:-:S03]  /*0470*/  FMUL R8, R8, R9 ;  /* 0x0000000908087220 */ /* 0x000fc60000400000 */
[C-C-:B----4-:R-:W-:Y:S01]  /*0480*/  FFMA R4, R12.reuse, R4, R15.reuse ;  /* 0x000000040c047223 */ /* 0x150fe2000000000f */
[----:B------:R-:W-:-:S04]  /*0490*/  FFMA R8, R12, R8, R15 ;  /* 0x000000080c087223 */ /* 0x000fc8000000000f */
[----:B------:R-:W-:Y:S02]  /*04a0*/  FSETP.GEU.AND P0, PT, R4, RZ, PT ;  /* 0x000000ff0400720b */ /* 0x000fe40003f0e000 */
[----:B------:R-:W-:Y:S01]  /*04b0*/  FSETP.GEU.AND P1, PT, R8, RZ, PT ;  /* 0x000000ff0800720b */ /* 0x000fe20003f2e000 */
[----:B0-----:R-:W-:Y:S01]  /*04c0*/  IMAD.WIDE R6, R0, 0x4, R6 ;  /* 0x0000000400067825 */ /* 0x001fe200078e0206 */
[----:B------:R-:W-:Y:S02]  /*04d0*/  FSEL R4, R4, RZ, P0 ;  /* 0x000000ff04047208 */ /* 0x000fe40000000000 */
[----:B------:R-:W-:Y:S01]  /*04e0*/  FSEL R5, R8, RZ, P1 ;  /* 0x000000ff08057208 */ /* 0x000fe20000800000 */
[----:B------:R-:W-:Y:S04]  /*04f0*/  STG.E.64 desc[UR4][R10.64], R2 ;  /* 0x000000020a007986 */ /* 0x000fe8000c101b04 */
[----:B------:R-:W-:Y:S01]  /*0500*/  STG.E.64 desc[UR4][R6.64], R4 ;  /* 0x0000000406007986 */ /* 0x000fe2000c101b04 */
[----:B------:R-:W-:Y:S05]  /*0510*/  EXIT ;  /* 0x000000000000794d */ /* 0x000fea0003800000 */
.L_x_0:
[----:B------:R-:W-:-:S00]  /*0520*/  BRA `(.L_x_0) ;  /* 0xfffffffc00fc7947 */ /* 0x000fc0000383ffff */
[----:B------:R-:W-:-:S00]  /*0530*/  NOP ;  /* 0x0000000000007918 */ /* 0x000fc00000000000 */
        /* <DEDUP_REMOVED lines=12> */
.L_x_1:


//--------------------- .nv.global.init           --------------------------
	.section	.nv.global.init,"aw",@progbits
.nv.global.init:
	.type		_$_str,@object
	.size		_$_str,(_$_str_$_2 - _$_str)
_$_str:
        /*0000*/ 	.byte	0x5f, 0x5f, 0x43, 0x55, 0x44, 0x41, 0x5f, 0x46, 0x54, 0x5a, 0x00
	.type		_$_str_$_2,@object
	.size		_$_str_$_2,(.L_1 - _$_str_$_2)
_$_str_$_2:
        /*000b*/ 	.byte	0x5f, 0x5f, 0x43, 0x55, 0x44, 0x41, 0x5f, 0x50, 0x52, 0x45, 0x43, 0x5f, 0x53, 0x51, 0x52, 0x54
        /*001b*/ 	.byte	0x00
.L_1:


//--------------------- .nv.constant0.triton_poi_fused__native_batch_norm_legit_no_training_cat_relu_16 --------------------------
	.section	.nv.constant0.triton_poi_fused__native_batch_norm_legit_no_training_cat_relu_16,"a",@progbits
	.sectionflags	@""
	.align	4
.nv.constant0.triton_poi_fused__native_batch_norm_legit_no_training_cat_relu_16:
	.zero		596
